//
// Generated by NVIDIA NVVM Compiler
//
// Compiler Build ID: CL-36424714
// Cuda compilation tools, release 13.0, V13.0.88
// Based on NVVM 20.0.0
//

.version 9.0
.target sm_100
.address_size 64

	// .globl	_Z9reductionPiS_
// _ZZ9reductionPiS_E5sdata has been demoted

.visible .entry _Z9reductionPiS_(
	.param .u64 .ptr .align 1 _Z9reductionPiS__param_0,
	.param .u64 .ptr .align 1 _Z9reductionPiS__param_1
)
{
	.reg .pred 	%p<5>;
	.reg .b32 	%r<21>;
	.reg .b64 	%rd<9>;
	// demoted variable
	.shared .align 4 .b8 _ZZ9reductionPiS_E5sdata[256];
	ld.param.u64 	%rd2, [_Z9reductionPiS__param_0];
	ld.param.u64 	%rd1, [_Z9reductionPiS__param_1];
	cvta.to.global.u64 	%rd3, %rd2;
	mov.u32 	%r1, %tid.x;
	mov.u32 	%r2, %ntid.x;
	mov.u32 	%r3, %ctaid.x;
	mad.lo.s32 	%r7, %r2, %r3, %r1;
	mul.wide.s32 	%rd4, %r7, 4;
	add.s64 	%rd5, %rd3, %rd4;
	ld.global.u32 	%r8, [%rd5];
	shl.b32 	%r9, %r1, 2;
	mov.u32 	%r10, _ZZ9reductionPiS_E5sdata;
	add.s32 	%r4, %r10, %r9;
	st.shared.u32 	[%r4], %r8;
	bar.sync 	0;
	setp.lt.u32 	%p1, %r2, 2;
	@%p1 bra 	$L__BB0_5;
	mov.b32 	%r20, 1;
$L__BB0_2:
	shl.b32 	%r6, %r20, 1;
	add.s32 	%r12, %r6, -1;
	and.b32  	%r13, %r12, %r1;
	setp.ne.s32 	%p2, %r13, 0;
	@%p2 bra 	$L__BB0_4;
	shl.b32 	%r14, %r20, 2;
	add.s32 	%r15, %r4, %r14;
	ld.shared.u32 	%r16, [%r15];
	ld.shared.u32 	%r17, [%r4];
	add.s32 	%r18, %r17, %r16;
	st.shared.u32 	[%r4], %r18;
$L__BB0_4:
	bar.sync 	0;
	setp.lt.u32 	%p3, %r6, %r2;
	mov.u32 	%r20, %r6;
	@%p3 bra 	$L__BB0_2;
$L__BB0_5:
	setp.ne.s32 	%p4, %r1, 0;
	@%p4 bra 	$L__BB0_7;
	ld.shared.u32 	%r19, [_ZZ9reductionPiS_E5sdata];
	cvta.to.global.u64 	%rd6, %rd1;
	mul.wide.u32 	%rd7, %r3, 4;
	add.s64 	%rd8, %rd6, %rd7;
	st.global.u32 	[%rd8], %r19;
$L__BB0_7:
	bar.sync 	0;
	ret;

}


// ===== COMPILED SASS (sm_100) =====

	.target	sm_100

	.elftype	@"ET_EXEC"


//--------------------- .note.nv.tkinfo           --------------------------
	.section	.note.nv.tkinfo,"",@"SHT_NOTE"
	.sectionflags	@"SHF_NOTE_NV_TKINFO"
	.tkinfo
        /*0018*/ 	.word	0x00000002
        /*0030*/ 	.string	""
        /*0030*/ 	.string	"ptxas"
        /*0030*/ 	.string	"Cuda compilation tools, release 13.0, V13.0.88"
        /*0030*/ 	.string	"Build cuda_13.0.r13.0/compiler.36424714_0"
        /*0030*/ 	.string	"-arch sm_100 -m 64 "



//--------------------- .note.nv.cuinfo           --------------------------
	.section	.note.nv.cuinfo,"",@"SHT_NOTE"
	.sectionflags	@"SHF_NOTE_NV_CUINFO"
        /*0018*/ 	.short	0x0002
        /*001a*/ 	.short	0x0064
        /*001c*/ 	.short	0x0082
	.zero		2


//--------------------- .nv.info                  --------------------------
	.section	.nv.info,"",@"SHT_CUDA_INFO"
	.align	4


	//----- nvinfo : EIATTR_REGCOUNT
	.align		4
        /*0000*/ 	.byte	0x04, 0x2f
        /*0002*/ 	.short	(.L_1 - .L_0)
	.align		4
.L_0:
        /*0004*/ 	.word	index@(_Z9reductionPiS_)
        /*0008*/ 	.word	0x0000000c


	//----- nvinfo : EIATTR_FRAME_SIZE
	.align		4
.L_1:
        /*000c*/ 	.byte	0x04, 0x11
        /*000e*/ 	.short	(.L_3 - .L_2)
	.align		4
.L_2:
        /*0010*/ 	.word	index@(_Z9reductionPiS_)
        /*0014*/ 	.word	0x00000000


	//----- nvinfo : EIATTR_MIN_STACK_SIZE
	.align		4
.L_3:
        /*0018*/ 	.byte	0x04, 0x12
        /*001a*/ 	.short	(.L_5 - .L_4)
	.align		4
.L_4:
        /*001c*/ 	.word	index@(_Z9reductionPiS_)
        /*0020*/ 	.word	0x00000000
.L_5:


//--------------------- .nv.compat                --------------------------
	.section	.nv.compat,"",@"SHT_CUDA_COMPAT_INFO"
	.align	4
        /*0000*/ 	.byte	0x02, 0x09, 0x00, 0x00, 0x02, 0x02, 0x01, 0x00, 0x02, 0x05, 0x05, 0x00, 0x03, 0x07, 0x01, 0x01
        /*0010*/ 	.byte	0x02, 0x03, 0x00, 0x00, 0x02, 0x06, 0x01, 0x00, 0x04, 0x0b, 0x08, 0x00, 0x09, 0x00, 0x00, 0x00
        /*0020*/ 	.byte	0x00, 0x00, 0x00, 0x00


//--------------------- .nv.info._Z9reductionPiS_ --------------------------
	.section	.nv.info._Z9reductionPiS_,"",@"SHT_CUDA_INFO"
	.sectionflags	@""
	.align	4


	//----- nvinfo : EIATTR_CUDA_API_VERSION
	.align		4
        /*0000*/ 	.byte	0x04, 0x37
        /*0002*/ 	.short	(.L_7 - .L_6)
.L_6:
        /*0004*/ 	.word	0x00000082


	//----- nvinfo : EIATTR_KPARAM_INFO
	.align		4
.L_7:
        /*0008*/ 	.byte	0x04, 0x17
        /*000a*/ 	.short	(.L_9 - .L_8)
.L_8:
        /*000c*/ 	.word	0x00000000
        /*0010*/ 	.short	0x0001
        /*0012*/ 	.short	0x0008
        /*0014*/ 	.byte	0x00, 0xf5, 0x21, 0x00


	//----- nvinfo : EIATTR_KPARAM_INFO
	.align		4
.L_9:
        /*0018*/ 	.byte	0x04, 0x17
        /*001a*/ 	.short	(.L_11 - .L_10)
.L_10:
        /*001c*/ 	.word	0x00000000
        /*0020*/ 	.short	0x0000
        /*0022*/ 	.short	0x0000
        /*0024*/ 	.byte	0x00, 0xf5, 0x21, 0x00


	//----- nvinfo : EIATTR_SPARSE_MMA_MASK
	.align		4
.L_11:
        /*0028*/ 	.byte	0x03, 0x50
        /*002a*/ 	.short	0x0000


	//----- nvinfo : EIATTR_MAXREG_COUNT
	.align		4
        /*002c*/ 	.byte	0x03, 0x1b
        /*002e*/ 	.short	0x00ff


	//----- nvinfo : EIATTR_NUM_BARRIERS
	.align		4
        /*0030*/ 	.byte	0x02, 0x4c
        /*0032*/ 	.byte	0x01
	.zero		1


	//----- nvinfo : EIATTR_MERCURY_ISA_VERSION
	.align		4
        /*0034*/ 	.byte	0x03, 0x5f
        /*0036*/ 	.short	0x0101


	//----- nvinfo : EIATTR_VRC_CTA_INIT_COUNT
	.align		4
        /*0038*/ 	.byte	0x02, 0x4a
	.zero		1
	.zero		1


	//----- nvinfo : EIATTR_EXIT_INSTR_OFFSETS
	.align		4
        /*003c*/ 	.byte	0x04, 0x1c
        /*003e*/ 	.short	(.L_13 - .L_12)


	//   ....[0]....
.L_12:
        /*0040*/ 	.word	0x00000270


	//----- nvinfo : EIATTR_CBANK_PARAM_SIZE
	.align		4
.L_13:
        /*0044*/ 	.byte	0x03, 0x19
        /*0046*/ 	.short	0x0010


	//----- nvinfo : EIATTR_PARAM_CBANK
	.align		4
        /*0048*/ 	.byte	0x04, 0x0a
        /*004a*/ 	.short	(.L_15 - .L_14)
	.align		4
.L_14:
        /*004c*/ 	.word	index@(.nv.constant0._Z9reductionPiS_)
        /*0050*/ 	.short	0x0380
        /*0052*/ 	.short	0x0010


	//----- nvinfo : EIATTR_SW_WAR
	.align		4
.L_15:
        /*0054*/ 	.byte	0x04, 0x36
        /*0056*/ 	.short	(.L_17 - .L_16)
.L_16:
        /*0058*/ 	.word	0x00000008
.L_17:


//--------------------- .nv.callgraph             --------------------------
	.section	.nv.callgraph,"",@"SHT_CUDA_CALLGRAPH"
	.align	4
	.sectionentsize	8
	.align		4
        /*0000*/ 	.word	0x00000000
	.align		4
        /*0004*/ 	.word	0xffffffff
	.align		4
        /*0008*/ 	.word	0x00000000
	.align		4
        /*000c*/ 	.word	0xfffffffe
	.align		4
        /*0010*/ 	.word	0x00000000
	.align		4
        /*0014*/ 	.word	0xfffffffd
	.align		4
        /*0018*/ 	.word	0x00000000
	.align		4
        /*001c*/ 	.word	0xfffffffc


//--------------------- .text._Z9reductionPiS_    --------------------------
	.section	.text._Z9reductionPiS_,"ax",@progbits
	.align	128
        .global         _Z9reductionPiS_
        .type           _Z9reductionPiS_,@function
        .size           _Z9reductionPiS_,(.L_x_3 - _Z9reductionPiS_)
        .other          _Z9reductionPiS_,@"STO_CUDA_ENTRY STV_DEFAULT"
_Z9reductionPiS_:
.text._Z9reductionPiS_:
[----:B------:R-:W-:Y:S01]  /*0000*/  LDC R1, c[0x0][0x37c] ;  /* 0x0000df00ff017b82 */ /* 0x000fe20000000800 */
[----:B------:R-:W0:Y:S07]  /*0010*/  S2R R7, SR_TID.X ;  /* 0x0000000000077919 */ /* 0x000e2e0000002100 */
[----:B------:R-:W1:Y:S01]  /*0020*/  LDC.64 R2, c[0x0][0x380] ;  /* 0x0000e000ff027b82 */ /* 0x000e620000000a00 */
[----:B------:R-:W0:Y:S01]  /*0030*/  LDCU UR8, c[0x0][0x360] ;  /* 0x00006c00ff0877ac */ /* 0x000e220008000800 */
[----:B------:R-:W0:Y:S01]  /*0040*/  S2R R6, SR_CTAID.X ;  /* 0x0000000000067919 */ /* 0x000e220000002500 */
[----:B------:R-:W2:Y:S01]  /*0050*/  LDCU.64 UR6, c[0x0][0x358] ;  /* 0x00006b00ff0677ac */ /* 0x000ea20008000a00 */
[----:B0-----:R-:W-:-:S04]  /*0060*/  IMAD R5, R6, UR8, R7 ;  /* 0x0000000806057c24 */ /* 0x001fc8000f8e0207 */
[----:B-1----:R-:W-:-:S06]  /*0070*/  IMAD.WIDE R2, R5, 0x4, R2 ;  /* 0x0000000405027825 */ /* 0x002fcc00078e0202 */
[----:B--2---:R-:W2:Y:S01]  /*0080*/  LDG.E R2, desc[UR6][R2.64] ;  /* 0x0000000602027981 */ /* 0x004ea2000c1e1900 */
[----:B------:R-:W0:Y:S01]  /*0090*/  S2UR UR5, SR_CgaCtaId ;  /* 0x00000000000579c3 */ /* 0x000e220000008800 */
[----:B------:R-:W-:Y:S01]  /*00a0*/  ISETP.NE.AND P0, PT, R7, RZ, PT ;  /* 0x000000ff0700720c */ /* 0x000fe20003f05270 */
[----:B------:R-:W-:Y:S01]  /*00b0*/  UMOV UR4, 0x400 ;  /* 0x0000040000047882 */ /* 0x000fe20000000000 */
[----:B------:R-:W-:-:S11]  /*00c0*/  UISETP.GE.U32.AND UP0, UPT, UR8, 0x2, UPT ;  /* 0x000000020800788c */ /* 0x000fd6000bf06070 */
[----:B------:R-:W1:Y:S01]  /*00d0*/  @!P0 S2R R9, SR_CgaCtaId ;  /* 0x0000000000098919 */ /* 0x000e620000008800 */
[----:B------:R-:W-:Y:S01]  /*00e0*/  @!P0 MOV R0, 0x400 ;  /* 0x0000040000008802 */ /* 0x000fe20000000f00 */
[----:B0-----:R-:W-:-:S06]  /*00f0*/  ULEA UR4, UR5, UR4, 0x18 ;  /* 0x0000000405047291 */ /* 0x001fcc000f8ec0ff */
[----:B------:R-:W-:Y:S02]  /*0100*/  LEA R5, R7, UR4, 0x2 ;  /* 0x0000000407057c11 */ /* 0x000fe4000f8e10ff */
[----:B-1----:R-:W-:-:S03]  /*0110*/  @!P0 LEA R9, R9, R0, 0x18 ;  /* 0x0000000009098211 */ /* 0x002fc600078ec0ff */
[----:B--2---:R0:W-:Y:S01]  /*0120*/  STS [R5], R2 ;  /* 0x0000000205007388 */ /* 0x0041e20000000800 */
[----:B------:R-:W-:Y:S06]  /*0130*/  BAR.SYNC.DEFER_BLOCKING 0x0 ;  /* 0x0000000000007b1d */ /* 0x000fec0000010000 */
[----:B------:R-:W-:Y:S05]  /*0140*/  BRA.U !UP0, `(.L_x_0) ;  /* 0x0000000108347547 */ /* 0x000fea000b800000 */
[----:B------:R-:W-:-:S07]  /*0150*/  IMAD.MOV.U32 R0, RZ, RZ, 0x1 ;  /* 0x00000001ff007424 */ /* 0x000fce00078e00ff */
.L_x_1:
[----:B------:R-:W-:-:S05]  /*0160*/  IMAD.SHL.U32 R8, R0, 0x2, RZ ;  /* 0x0000000200087824 */ /* 0x000fca00078e00ff */
[----:B0-----:R-:W-:-:S04]  /*0170*/  IADD3 R2, PT, PT, R8, -0x1, RZ ;  /* 0xffffffff08027810 */ /* 0x001fc80007ffe0ff */
[----:B------:R-:W-:-:S13]  /*0180*/  LOP3.LUT P1, RZ, R2, R7, RZ, 0xc0, !PT ;  /* 0x0000000702ff7212 */ /* 0x000fda000782c0ff */
[----:B------:R-:W-:Y:S01]  /*0190*/  @!P1 IMAD R2, R0, 0x4, R5 ;  /* 0x0000000400029824 */ /* 0x000fe200078e0205 */
[----:B------:R-:W-:Y:S01]  /*01a0*/  @!P1 LDS R3, [R5] ;  /* 0x0000000005039984 */ /* 0x000fe20000000800 */
[----:B------:R-:W-:-:S04]  /*01b0*/  IMAD.MOV.U32 R0, RZ, RZ, R8 ;  /* 0x000000ffff007224 */ /* 0x000fc800078e0008 */
[----:B------:R-:W0:Y:S02]  /*01c0*/  @!P1 LDS R2, [R2] ;  /* 0x0000000002029984 */ /* 0x000e240000000800 */
[----:B0-----:R-:W-:-:S05]  /*01d0*/  @!P1 IADD3 R4, PT, PT, R2, R3, RZ ;  /* 0x0000000302049210 */ /* 0x001fca0007ffe0ff */
[----:B------:R1:W-:Y:S01]  /*01e0*/  @!P1 STS [R5], R4 ;  /* 0x0000000405009388 */ /* 0x0003e20000000800 */
[----:B------:R-:W-:Y:S01]  /*01f0*/  BAR.SYNC.DEFER_BLOCKING 0x0 ;  /* 0x0000000000007b1d */ /* 0x000fe20000010000 */
[----:B------:R-:W-:-:S13]  /*0200*/  ISETP.GE.U32.AND P1, PT, R8, UR8, PT ;  /* 0x0000000808007c0c */ /* 0x000fda000bf26070 */
[----:B-1----:R-:W-:Y:S05]  /*0210*/  @!P1 BRA `(.L_x_1) ;  /* 0xfffffffc00d09947 */ /* 0x002fea000383ffff */
.L_x_0:
[----:B0-----:R-:W0:Y:S01]  /*0220*/  @!P0 LDS R5, [R9] ;  /* 0x0000000009058984 */ /* 0x001e220000000800 */
[----:B------:R-:W1:Y:S02]  /*0230*/  @!P0 LDC.64 R2, c[0x0][0x388] ;  /* 0x0000e200ff028b82 */ /* 0x000e640000000a00 */
[----:B-1----:R-:W-:-:S05]  /*0240*/  @!P0 IMAD.WIDE.U32 R2, R6, 0x4, R2 ;  /* 0x0000000406028825 */ /* 0x002fca00078e0002 */
[----:B0-----:R-:W-:Y:S01]  /*0250*/  @!P0 STG.E desc[UR6][R2.64], R5 ;  /* 0x0000000502008986 */ /* 0x001fe2000c101906 */
[----:B------:R-:W-:Y:S06]  /*0260*/  BAR.SYNC.DEFER_BLOCKING 0x0 ;  /* 0x0000000000007b1d */ /* 0x000fec0000010000 */
[----:B------:R-:W-:Y:S05]  /*0270*/  EXIT ;  /* 0x000000000000794d */ /* 0x000fea0003800000 */
.L_x_2:
[----:B------:R-:W-:-:S00]  /*0280*/  BRA `(.L_x_2) ;  /* 0xfffffffc00fc7947 */ /* 0x000fc0000383ffff */
[----:B------:R-:W-:-:S00]  /*0290*/  NOP ;  /* 0x0000000000007918 */ /* 0x000fc00000000000 */
        /* <DEDUP_REMOVED lines=14> */
.L_x_3:


//--------------------- .nv.shared._Z9reductionPiS_ --------------------------
	.section	.nv.shared._Z9reductionPiS_,"aw",@nobits
	.sectionflags	@""
	.align	4
.nv.shared._Z9reductionPiS_:
	.zero		1280


//--------------------- .nv.shared.reserved.0     --------------------------
	.section	.nv.shared.reserved.0,"aw",@nobits
	.weak		__nv_reservedSMEM_offset_0_alias
	.size		__nv_reservedSMEM_offset_0_alias, 0, 64
	.other		__nv_reservedSMEM_offset_0_alias,@"STO_CUDA_RESERVED_SHARED STV_DEFAULT"
__nv_reservedSMEM_offset_0_alias:
	.zero		0
	.zero		64


//--------------------- .nv.constant0._Z9reductionPiS_ --------------------------
	.section	.nv.constant0._Z9reductionPiS_,"a",@progbits
	.sectionflags	@""
	.align	4
.nv.constant0._Z9reductionPiS_:
	.zero		912


//--------------------- SYMBOLS --------------------------

	.type		.nv.reservedSmem.offset0,@object
	.size		.nv.reservedSmem.offset0,0x4
	.type		.nv.reservedSmem.cap,@object
	.size		.nv.reservedSmem.cap,0x4
